//
// Generated by NVIDIA NVVM Compiler
//
// Compiler Build ID: CL-36424714
// Cuda compilation tools, release 13.0, V13.0.88
// Based on NVVM 20.0.0
//

.version 9.0
.target sm_100
.address_size 64

	// .globl	_Z11test_sha256v
.extern .func  (.param .b32 func_retval0) vprintf
(
	.param .b64 vprintf_param_0,
	.param .b64 vprintf_param_1
)
;
.const .align 4 .b8 K[256] = {152, 47, 138, 66, 145, 68, 55, 113, 207, 251, 192, 181, 165, 219, 181, 233, 91, 194, 86, 57, 241, 17, 241, 89, 164, 130, 63, 146, 213, 94, 28, 171, 152, 170, 7, 216, 1, 91, 131, 18, 190, 133, 49, 36, 195, 125, 12, 85, 116, 93, 190, 114, 254, 177, 222, 128, 167, 6, 220, 155, 116, 241, 155, 193, 193, 105, 155, 228, 134, 71, 190, 239, 198, 157, 193, 15, 204, 161, 12, 36, 111, 44, 233, 45, 170, 132, 116, 74, 220, 169, 176, 92, 218, 136, 249, 118, 82, 81, 62, 152, 109, 198, 49, 168, 200, 39, 3, 176, 199, 127, 89, 191, 243, 11, 224, 198, 71, 145, 167, 213, 81, 99, 202, 6, 103, 41, 41, 20, 133, 10, 183, 39, 56, 33, 27, 46, 252, 109, 44, 77, 19, 13, 56, 83, 84, 115, 10, 101, 187, 10, 106, 118, 46, 201, 194, 129, 133, 44, 114, 146, 161, 232, 191, 162, 75, 102, 26, 168, 112, 139, 75, 194, 163, 81, 108, 199, 25, 232, 146, 209, 36, 6, 153, 214, 133, 53, 14, 244, 112, 160, 106, 16, 22, 193, 164, 25, 8, 108, 55, 30, 76, 119, 72, 39, 181, 188, 176, 52, 179, 12, 28, 57, 74, 170, 216, 78, 79, 202, 156, 91, 243, 111, 46, 104, 238, 130, 143, 116, 111, 99, 165, 120, 20, 120, 200, 132, 8, 2, 199, 140, 250, 255, 190, 144, 235, 108, 80, 164, 247, 163, 249, 190, 242, 120, 113, 198};
.global .align 1 .b8 $str[22] = {83, 72, 65, 45, 50, 53, 54, 40, 39, 97, 39, 41, 32, 114, 101, 115, 117, 108, 116, 58, 10};
.global .align 1 .b8 $str$1[41] = {37, 48, 56, 120, 32, 37, 48, 56, 120, 32, 37, 48, 56, 120, 32, 37, 48, 56, 120, 32, 37, 48, 56, 120, 32, 37, 48, 56, 120, 32, 37, 48, 56, 120, 32, 37, 48, 56, 120, 10};
.global .align 1 .b8 $str$2[12] = {10, 69, 120, 112, 101, 99, 116, 101, 100, 58, 10};
.global .align 1 .b8 $str$3[73] = {99, 97, 57, 55, 56, 49, 49, 50, 32, 99, 97, 49, 98, 98, 100, 99, 97, 32, 102, 97, 99, 50, 51, 49, 98, 51, 32, 57, 97, 50, 51, 100, 99, 52, 100, 32, 97, 55, 56, 54, 101, 102, 102, 56, 32, 49, 52, 55, 99, 52, 101, 55, 50, 32, 98, 57, 56, 48, 55, 55, 56, 53, 32, 97, 102, 101, 101, 52, 56, 98, 98, 10};

.visible .entry _Z11test_sha256v()
{
	.local .align 16 .b8 	__local_depot0[288];
	.reg .b64 	%SP;
	.reg .b64 	%SPL;
	.reg .pred 	%p<3>;
	.reg .b32 	%r<226>;
	.reg .b64 	%rd<25>;

	mov.u64 	%SPL, __local_depot0;
	cvta.local.u64 	%SP, %SPL;
	add.u64 	%rd24, %SPL, 0;
	mov.b32 	%r212, 0;
	mov.b32 	%r215, 1635778560;
	st.local.v4.u32 	[%rd24], {%r215, %r212, %r212, %r212};
	st.local.v4.u32 	[%rd24+16], {%r212, %r212, %r212, %r212};
	st.local.v4.u32 	[%rd24+32], {%r212, %r212, %r212, %r212};
	mov.b32 	%r214, 8;
	st.local.v4.u32 	[%rd24+48], {%r212, %r212, %r212, %r214};
	add.s64 	%rd22, %rd24, 36;
	mov.u32 	%r213, %r212;
	mov.u32 	%r216, %r212;
$L__BB0_1:
	shf.l.wrap.b32 	%r32, %r216, %r216, 15;
	shf.l.wrap.b32 	%r33, %r216, %r216, 13;
	xor.b32  	%r34, %r32, %r33;
	shr.u32 	%r35, %r216, 10;
	xor.b32  	%r36, %r34, %r35;
	ld.local.u32 	%r37, [%rd22];
	add.s32 	%r38, %r36, %r37;
	ld.local.u32 	%r39, [%rd22+-32];
	shf.l.wrap.b32 	%r40, %r39, %r39, 25;
	shf.l.wrap.b32 	%r41, %r39, %r39, 14;
	xor.b32  	%r42, %r40, %r41;
	shr.u32 	%r43, %r39, 3;
	xor.b32  	%r44, %r42, %r43;
	add.s32 	%r45, %r38, %r215;
	add.s32 	%r6, %r45, %r44;
	shf.l.wrap.b32 	%r46, %r214, %r214, 15;
	shf.l.wrap.b32 	%r47, %r214, %r214, 13;
	xor.b32  	%r48, %r46, %r47;
	shr.u32 	%r49, %r214, 10;
	xor.b32  	%r50, %r48, %r49;
	ld.local.v2.u32 	{%r51, %r52}, [%rd22+4];
	add.s32 	%r53, %r50, %r51;
	ld.local.v2.u32 	{%r54, %r55}, [%rd22+-28];
	shf.l.wrap.b32 	%r56, %r54, %r54, 25;
	shf.l.wrap.b32 	%r57, %r54, %r54, 14;
	xor.b32  	%r58, %r56, %r57;
	shr.u32 	%r59, %r54, 3;
	xor.b32  	%r60, %r58, %r59;
	add.s32 	%r61, %r53, %r39;
	add.s32 	%r62, %r61, %r60;
	shf.l.wrap.b32 	%r63, %r6, %r6, 15;
	shf.l.wrap.b32 	%r64, %r6, %r6, 13;
	xor.b32  	%r65, %r63, %r64;
	shr.u32 	%r66, %r6, 10;
	xor.b32  	%r67, %r65, %r66;
	add.s32 	%r68, %r67, %r52;
	shf.l.wrap.b32 	%r69, %r55, %r55, 25;
	shf.l.wrap.b32 	%r70, %r55, %r55, 14;
	xor.b32  	%r71, %r69, %r70;
	shr.u32 	%r72, %r55, 3;
	xor.b32  	%r73, %r71, %r72;
	add.s32 	%r74, %r68, %r54;
	add.s32 	%r216, %r74, %r73;
	shf.l.wrap.b32 	%r75, %r62, %r62, 15;
	shf.l.wrap.b32 	%r76, %r62, %r62, 13;
	xor.b32  	%r77, %r75, %r76;
	shr.u32 	%r78, %r62, 10;
	xor.b32  	%r79, %r77, %r78;
	add.s32 	%r80, %r79, %r213;
	ld.local.u32 	%r215, [%rd22+-20];
	shf.l.wrap.b32 	%r81, %r215, %r215, 25;
	shf.l.wrap.b32 	%r82, %r215, %r215, 14;
	xor.b32  	%r83, %r81, %r82;
	shr.u32 	%r84, %r215, 3;
	xor.b32  	%r85, %r83, %r84;
	add.s32 	%r86, %r80, %r55;
	add.s32 	%r214, %r86, %r85;
	st.local.v4.u32 	[%rd22+28], {%r6, %r62, %r216, %r214};
	add.s32 	%r212, %r212, 4;
	add.s64 	%rd22, %rd22, 16;
	setp.ne.s32 	%p1, %r212, 48;
	mov.u32 	%r213, %r6;
	@%p1 bra 	$L__BB0_1;
	mov.u64 	%rd11, K;
	add.s64 	%rd23, %rd11, 8;
	mov.b32 	%r225, 1541459225;
	mov.b32 	%r224, 528734635;
	mov.b32 	%r223, -1694144372;
	mov.b32 	%r222, 1359893119;
	mov.b32 	%r221, -1521486534;
	mov.b32 	%r220, 1013904242;
	mov.b32 	%r219, -1150833019;
	mov.b32 	%r218, 1779033703;
	mov.b32 	%r217, 0;
$L__BB0_3:
	shf.l.wrap.b32 	%r96, %r222, %r222, 26;
	shf.l.wrap.b32 	%r97, %r222, %r222, 21;
	xor.b32  	%r98, %r96, %r97;
	shf.l.wrap.b32 	%r99, %r222, %r222, 7;
	xor.b32  	%r100, %r98, %r99;
	and.b32  	%r101, %r222, %r223;
	not.b32 	%r102, %r222;
	and.b32  	%r103, %r224, %r102;
	or.b32  	%r104, %r101, %r103;
	ld.const.u32 	%r105, [%rd23+-8];
	ld.local.v4.u32 	{%r106, %r107, %r108, %r109}, [%rd24];
	add.s32 	%r110, %r104, %r225;
	add.s32 	%r111, %r110, %r100;
	add.s32 	%r112, %r111, %r105;
	add.s32 	%r113, %r112, %r106;
	shf.l.wrap.b32 	%r114, %r218, %r218, 30;
	shf.l.wrap.b32 	%r115, %r218, %r218, 19;
	xor.b32  	%r116, %r114, %r115;
	shf.l.wrap.b32 	%r117, %r218, %r218, 10;
	xor.b32  	%r118, %r116, %r117;
	xor.b32  	%r119, %r219, %r220;
	and.b32  	%r120, %r218, %r119;
	and.b32  	%r121, %r219, %r220;
	xor.b32  	%r122, %r120, %r121;
	add.s32 	%r123, %r118, %r122;
	add.s32 	%r225, %r113, %r221;
	add.s32 	%r221, %r123, %r113;
	shf.l.wrap.b32 	%r124, %r225, %r225, 26;
	shf.l.wrap.b32 	%r125, %r225, %r225, 21;
	xor.b32  	%r126, %r124, %r125;
	shf.l.wrap.b32 	%r127, %r225, %r225, 7;
	xor.b32  	%r128, %r126, %r127;
	and.b32  	%r129, %r225, %r222;
	not.b32 	%r130, %r225;
	and.b32  	%r131, %r223, %r130;
	or.b32  	%r132, %r129, %r131;
	ld.const.u32 	%r133, [%rd23+-4];
	add.s32 	%r134, %r132, %r224;
	add.s32 	%r135, %r134, %r128;
	add.s32 	%r136, %r135, %r133;
	add.s32 	%r137, %r136, %r107;
	shf.l.wrap.b32 	%r138, %r221, %r221, 30;
	shf.l.wrap.b32 	%r139, %r221, %r221, 19;
	xor.b32  	%r140, %r138, %r139;
	shf.l.wrap.b32 	%r141, %r221, %r221, 10;
	xor.b32  	%r142, %r140, %r141;
	xor.b32  	%r143, %r218, %r219;
	and.b32  	%r144, %r221, %r143;
	and.b32  	%r145, %r218, %r219;
	xor.b32  	%r146, %r144, %r145;
	add.s32 	%r147, %r142, %r146;
	add.s32 	%r224, %r137, %r220;
	add.s32 	%r220, %r147, %r137;
	shf.l.wrap.b32 	%r148, %r224, %r224, 26;
	shf.l.wrap.b32 	%r149, %r224, %r224, 21;
	xor.b32  	%r150, %r148, %r149;
	shf.l.wrap.b32 	%r151, %r224, %r224, 7;
	xor.b32  	%r152, %r150, %r151;
	and.b32  	%r153, %r224, %r225;
	not.b32 	%r154, %r224;
	and.b32  	%r155, %r222, %r154;
	or.b32  	%r156, %r153, %r155;
	ld.const.u32 	%r157, [%rd23];
	add.s32 	%r158, %r156, %r223;
	add.s32 	%r159, %r158, %r152;
	add.s32 	%r160, %r159, %r157;
	add.s32 	%r161, %r160, %r108;
	shf.l.wrap.b32 	%r162, %r220, %r220, 30;
	shf.l.wrap.b32 	%r163, %r220, %r220, 19;
	xor.b32  	%r164, %r162, %r163;
	shf.l.wrap.b32 	%r165, %r220, %r220, 10;
	xor.b32  	%r166, %r164, %r165;
	xor.b32  	%r167, %r221, %r218;
	and.b32  	%r168, %r220, %r167;
	and.b32  	%r169, %r221, %r218;
	xor.b32  	%r170, %r168, %r169;
	add.s32 	%r171, %r166, %r170;
	add.s32 	%r223, %r161, %r219;
	add.s32 	%r219, %r171, %r161;
	shf.l.wrap.b32 	%r172, %r223, %r223, 26;
	shf.l.wrap.b32 	%r173, %r223, %r223, 21;
	xor.b32  	%r174, %r172, %r173;
	shf.l.wrap.b32 	%r175, %r223, %r223, 7;
	xor.b32  	%r176, %r174, %r175;
	and.b32  	%r177, %r223, %r224;
	not.b32 	%r178, %r223;
	and.b32  	%r179, %r225, %r178;
	or.b32  	%r180, %r177, %r179;
	ld.const.u32 	%r181, [%rd23+4];
	add.s32 	%r182, %r180, %r222;
	add.s32 	%r183, %r182, %r176;
	add.s32 	%r184, %r183, %r181;
	add.s32 	%r185, %r184, %r109;
	shf.l.wrap.b32 	%r186, %r219, %r219, 30;
	shf.l.wrap.b32 	%r187, %r219, %r219, 19;
	xor.b32  	%r188, %r186, %r187;
	shf.l.wrap.b32 	%r189, %r219, %r219, 10;
	xor.b32  	%r190, %r188, %r189;
	xor.b32  	%r191, %r220, %r221;
	and.b32  	%r192, %r219, %r191;
	and.b32  	%r193, %r220, %r221;
	xor.b32  	%r194, %r192, %r193;
	add.s32 	%r195, %r190, %r194;
	add.s32 	%r222, %r185, %r218;
	add.s32 	%r218, %r195, %r185;
	add.s32 	%r217, %r217, 4;
	add.s64 	%rd24, %rd24, 16;
	add.s64 	%rd23, %rd23, 16;
	setp.ne.s32 	%p2, %r217, 64;
	@%p2 bra 	$L__BB0_3;
	add.u64 	%rd12, %SP, 256;
	add.u64 	%rd13, %SPL, 256;
	add.s32 	%r196, %r218, 1779033703;
	add.s32 	%r197, %r219, -1150833019;
	add.s32 	%r198, %r220, 1013904242;
	add.s32 	%r199, %r221, -1521486534;
	add.s32 	%r200, %r222, 1359893119;
	add.s32 	%r201, %r223, -1694144372;
	add.s32 	%r202, %r224, 528734635;
	add.s32 	%r203, %r225, 1541459225;
	mov.u64 	%rd14, $str;
	cvta.global.u64 	%rd15, %rd14;
	{ // callseq 0, 0
	.param .b64 param0;
	st.param.b64 	[param0], %rd15;
	.param .b64 param1;
	st.param.b64 	[param1], 0;
	.param .b32 retval0;
	call.uni (retval0), 
	vprintf, 
	(
	param0, 
	param1
	);
	ld.param.b32 	%r204, [retval0];
	} // callseq 0
	st.local.v4.u32 	[%rd13], {%r196, %r197, %r198, %r199};
	st.local.v4.u32 	[%rd13+16], {%r200, %r201, %r202, %r203};
	mov.u64 	%rd16, $str$1;
	cvta.global.u64 	%rd17, %rd16;
	{ // callseq 1, 0
	.param .b64 param0;
	st.param.b64 	[param0], %rd17;
	.param .b64 param1;
	st.param.b64 	[param1], %rd12;
	.param .b32 retval0;
	call.uni (retval0), 
	vprintf, 
	(
	param0, 
	param1
	);
	ld.param.b32 	%r206, [retval0];
	} // callseq 1
	mov.u64 	%rd18, $str$2;
	cvta.global.u64 	%rd19, %rd18;
	{ // callseq 2, 0
	.param .b64 param0;
	st.param.b64 	[param0], %rd19;
	.param .b64 param1;
	st.param.b64 	[param1], 0;
	.param .b32 retval0;
	call.uni (retval0), 
	vprintf, 
	(
	param0, 
	param1
	);
	ld.param.b32 	%r208, [retval0];
	} // callseq 2
	mov.u64 	%rd20, $str$3;
	cvta.global.u64 	%rd21, %rd20;
	{ // callseq 3, 0
	.param .b64 param0;
	st.param.b64 	[param0], %rd21;
	.param .b64 param1;
	st.param.b64 	[param1], 0;
	.param .b32 retval0;
	call.uni (retval0), 
	vprintf, 
	(
	param0, 
	param1
	);
	ld.param.b32 	%r210, [retval0];
	} // callseq 3
	ret;

}


// ===== COMPILED SASS (sm_100) =====

	.target	sm_100

	.elftype	@"ET_EXEC"


//--------------------- .note.nv.tkinfo           --------------------------
	.section	.note.nv.tkinfo,"",@"SHT_NOTE"
	.sectionflags	@"SHF_NOTE_NV_TKINFO"
	.tkinfo
        /*0018*/ 	.word	0x00000002
        /*0030*/ 	.string	""
        /*0030*/ 	.string	"ptxas"
        /*0030*/ 	.string	"Cuda compilation tools, release 13.0, V13.0.88"
        /*0030*/ 	.string	"Build cuda_13.0.r13.0/compiler.36424714_0"
        /*0030*/ 	.string	"-arch sm_100 -m 64 "



//--------------------- .note.nv.cuinfo           --------------------------
	.section	.note.nv.cuinfo,"",@"SHT_NOTE"
	.sectionflags	@"SHF_NOTE_NV_CUINFO"
        /*0018*/ 	.short	0x0002
        /*001a*/ 	.short	0x0064
        /*001c*/ 	.short	0x0082
	.zero		2


//--------------------- .nv.info                  --------------------------
	.section	.nv.info,"",@"SHT_CUDA_INFO"
	.align	4


	//----- nvinfo : EIATTR_REGCOUNT
	.align		4
        /*0000*/ 	.byte	0x04, 0x2f
        /*0002*/ 	.short	(.L_6 - .L_5)
	.align		4
.L_5:
        /*0004*/ 	.word	index@(_Z11test_sha256v)
        /*0008*/ 	.word	0x0000001e


	//----- nvinfo : EIATTR_FRAME_SIZE
	.align		4
.L_6:
        /*000c*/ 	.byte	0x04, 0x11
        /*000e*/ 	.short	(.L_8 - .L_7)
	.align		4
.L_7:
        /*0010*/ 	.word	index@(_Z11test_sha256v)
        /*0014*/ 	.word	0x00000120


	//----- nvinfo : EIATTR_MIN_STACK_SIZE
	.align		4
.L_8:
        /*0018*/ 	.byte	0x04, 0x12
        /*001a*/ 	.short	(.L_10 - .L_9)
	.align		4
.L_9:
        /*001c*/ 	.word	index@(_Z11test_sha256v)
        /*0020*/ 	.word	0x00000120
.L_10:


//--------------------- .nv.compat                --------------------------
	.section	.nv.compat,"",@"SHT_CUDA_COMPAT_INFO"
	.align	4
        /*0000*/ 	.byte	0x02, 0x09, 0x00, 0x00, 0x02, 0x02, 0x01, 0x00, 0x02, 0x05, 0x05, 0x00, 0x03, 0x07, 0x01, 0x01
        /*0010*/ 	.byte	0x02, 0x03, 0x00, 0x00, 0x02, 0x06, 0x01, 0x00, 0x04, 0x0b, 0x08, 0x00, 0x09, 0x00, 0x00, 0x00
        /*0020*/ 	.byte	0x00, 0x00, 0x00, 0x00


//--------------------- .nv.info._Z11test_sha256v --------------------------
	.section	.nv.info._Z11test_sha256v,"",@"SHT_CUDA_INFO"
	.sectionflags	@""
	.align	4


	//----- nvinfo : EIATTR_CUDA_API_VERSION
	.align		4
        /*0000*/ 	.byte	0x04, 0x37
        /*0002*/ 	.short	(.L_12 - .L_11)
.L_11:
        /*0004*/ 	.word	0x00000082


	//----- nvinfo : EIATTR_SPARSE_MMA_MASK
	.align		4
.L_12:
        /*0008*/ 	.byte	0x03, 0x50
        /*000a*/ 	.short	0x0000


	//----- nvinfo : EIATTR_MAXREG_COUNT
	.align		4
        /*000c*/ 	.byte	0x03, 0x1b
        /*000e*/ 	.short	0x00ff


	//----- nvinfo : EIATTR_EXTERNS
	.align		4
        /*0010*/ 	.byte	0x04, 0x0f
        /*0012*/ 	.short	(.L_14 - .L_13)


	//   ....[0]....
	.align		4
.L_13:
        /*0014*/ 	.word	index@(vprintf)


	//----- nvinfo : EIATTR_MERCURY_ISA_VERSION
	.align		4
.L_14:
        /*0018*/ 	.byte	0x03, 0x5f
        /*001a*/ 	.short	0x0101


	//----- nvinfo : EIATTR_VRC_CTA_INIT_COUNT
	.align		4
        /*001c*/ 	.byte	0x02, 0x4a
	.zero		1
	.zero		1


	//----- nvinfo : EIATTR_SYSCALL_OFFSETS
	.align		4
        /*0020*/ 	.byte	0x04, 0x46
        /*0022*/ 	.short	(.L_16 - .L_15)


	//   ....[0]....
.L_15:
        /*0024*/ 	.word	0x000012c0


	//   ....[1]....
        /*0028*/ 	.word	0x00001370


	//   ....[2]....
        /*002c*/ 	.word	0x000013e0


	//   ....[3]....
        /*0030*/ 	.word	0x00001450


	//----- nvinfo : EIATTR_EXIT_INSTR_OFFSETS
	.align		4
.L_16:
        /*0034*/ 	.byte	0x04, 0x1c
        /*0036*/ 	.short	(.L_18 - .L_17)


	//   ....[0]....
.L_17:
        /*0038*/ 	.word	0x00001460


	//----- nvinfo : EIATTR_SW_WAR
	.align		4
.L_18:
        /*003c*/ 	.byte	0x04, 0x36
        /*003e*/ 	.short	(.L_20 - .L_19)
.L_19:
        /*0040*/ 	.word	0x00000008
.L_20:


//--------------------- .nv.callgraph             --------------------------
	.section	.nv.callgraph,"",@"SHT_CUDA_CALLGRAPH"
	.align	4
	.sectionentsize	8
	.align		4
        /*0000*/ 	.word	0x00000000
	.align		4
        /*0004*/ 	.word	0xffffffff
	.align		4
        /*0008*/ 	.word	index@(_Z11test_sha256v)
	.align		4
        /*000c*/ 	.word	index@(vprintf)
	.align		4
        /*0010*/ 	.word	0x00000000
	.align		4
        /*0014*/ 	.word	0xfffffffe
	.align		4
        /*0018*/ 	.word	0x00000000
	.align		4
        /*001c*/ 	.word	0xfffffffd
	.align		4
        /*0020*/ 	.word	0x00000000
	.align		4
        /*0024*/ 	.word	0xfffffffc


//--------------------- .nv.constant4             --------------------------
	.section	.nv.constant4,"a",@progbits
	.align	8
	.align		8
.nv.constant4:
        /*0000*/ 	.dword	vprintf
	.align		8
        /*0008*/ 	.dword	$str
	.align		8
        /*0010*/ 	.dword	$str$1
	.align		8
        /*0018*/ 	.dword	$str$2
	.align		8
        /*0020*/ 	.dword	$str$3


//--------------------- .nv.constant3             --------------------------
	.section	.nv.constant3,"a",@progbits
	.align	4
.nv.constant3:
	.type		K,@object
	.size		K,(.L_0 - K)
K:
        /*0000*/ 	.byte	0x98, 0x2f, 0x8a, 0x42, 0x91, 0x44, 0x37, 0x71, 0xcf, 0xfb, 0xc0, 0xb5, 0xa5, 0xdb, 0xb5, 0xe9
        /* <DEDUP_REMOVED lines=15> */
.L_0:


//--------------------- .text._Z11test_sha256v    --------------------------
	.section	.text._Z11test_sha256v,"ax",@progbits
	.align	128
        .global         _Z11test_sha256v
        .type           _Z11test_sha256v,@function
        .size           _Z11test_sha256v,(.L_x_7 - _Z11test_sha256v)
        .other          _Z11test_sha256v,@"STO_CUDA_ENTRY STV_DEFAULT"
_Z11test_sha256v:
.text._Z11test_sha256v:
[----:B------:R-:W0:Y:S02]  /*0000*/  LDC R1, c[0x0][0x37c] ;  /* 0x0000df00ff017b82 */ /* 0x000e240000000800 */
[----:B0-----:R-:W-:Y:S01]  /*0010*/  VIADD R1, R1, 0xfffffee0 ;  /* 0xfffffee001017836 */ /* 0x001fe20000000000 */
[----:B------:R-:W-:Y:S01]  /*0020*/  CS2R R14, SRZ ;  /* 0x00000000000e7805 */ /* 0x000fe2000001ff00 */
[----:B------:R-:W-:Y:S01]  /*0030*/  IMAD.MOV.U32 R12, RZ, RZ, 0x61800000 ;  /* 0x61800000ff0c7424 */ /* 0x000fe200078e00ff */
[----:B------:R-:W-:Y:S01]  /*0040*/  CS2R R16, SRZ ;  /* 0x0000000000107805 */ /* 0x000fe2000001ff00 */
[----:B------:R-:W-:Y:S01]  /*0050*/  IMAD.MOV.U32 R13, RZ, RZ, RZ ;  /* 0x000000ffff0d7224 */ /* 0x000fe200078e00ff */
[----:B------:R0:W-:Y:S01]  /*0060*/  STL.128 [R1+0x10], RZ ;  /* 0x000010ff01007387 */ /* 0x0001e20000100c00 */
[----:B------:R-:W-:Y:S01]  /*0070*/  IMAD.MOV.U32 R19, RZ, RZ, 0x8 ;  /* 0x00000008ff137424 */ /* 0x000fe200078e00ff */
[----:B------:R-:W1:Y:S01]  /*0080*/  LDC R2, c[0x0][0x2f8] ;  /* 0x0000be00ff027b82 */ /* 0x000e620000000800 */
[----:B------:R-:W-:Y:S01]  /*0090*/  IMAD.MOV.U32 R18, RZ, RZ, RZ ;  /* 0x000000ffff127224 */ /* 0x000fe200078e00ff */
[----:B------:R0:W-:Y:S01]  /*00a0*/  STL.128 [R1], R12 ;  /* 0x0000000c01007387 */ /* 0x0001e20000100c00 */
[----:B------:R-:W-:Y:S01]  /*00b0*/  VIADD R3, R1, 0x24 ;  /* 0x0000002401037836 */ /* 0x000fe20000000000 */
[----:B------:R-:W2:Y:S01]  /*00c0*/  LDCU UR5, c[0x0][0x2fc] ;  /* 0x00005f80ff0577ac */ /* 0x000ea20008000800 */
[----:B------:R-:W-:Y:S01]  /*00d0*/  IMAD.MOV.U32 R0, RZ, RZ, R1 ;  /* 0x000000ffff007224 */ /* 0x000fe200078e0001 */
[----:B------:R0:W-:Y:S01]  /*00e0*/  STL.128 [R1+0x30], R16 ;  /* 0x0000301001007387 */ /* 0x0001e20000100c00 */
[----:B------:R-:W-:Y:S01]  /*00f0*/  IMAD.MOV.U32 R8, RZ, RZ, 0x61800000 ;  /* 0x61800000ff087424 */ /* 0x000fe200078e00ff */
[----:B------:R-:W-:Y:S01]  /*0100*/  UMOV UR4, URZ ;  /* 0x000000ff00047c82 */ /* 0x000fe20008000000 */
[----:B------:R-:W-:Y:S01]  /*0110*/  IMAD.MOV.U32 R7, RZ, RZ, 0x8 ;  /* 0x00000008ff077424 */ /* 0x000fe200078e00ff */
[----:B------:R0:W-:Y:S01]  /*0120*/  STL.128 [R1+0x20], RZ ;  /* 0x000020ff01007387 */ /* 0x0001e20000100c00 */
[----:B------:R-:W-:-:S02]  /*0130*/  IMAD.MOV.U32 R4, RZ, RZ, RZ ;  /* 0x000000ffff047224 */ /* 0x000fc400078e00ff */
[----:B------:R-:W-:-:S07]  /*0140*/  IMAD.MOV.U32 R6, RZ, RZ, RZ ;  /* 0x000000ffff067224 */ /* 0x000fce00078e00ff */
.L_x_0:
[----:B------:R-:W3:Y:S04]  /*0150*/  LDL R23, [R3] ;  /* 0x0000000003177983 */ /* 0x000ee80000100800 */
[----:B------:R-:W4:Y:S04]  /*0160*/  LDL R9, [R3+-0x20] ;  /* 0xffffe00003097983 */ /* 0x000f280000100800 */
[----:B0-----:R-:W5:Y:S04]  /*0170*/  LDL.64 R14, [R3+-0x1c] ;  /* 0xffffe400030e7983 */ /* 0x001f680000100a00 */
[----:B------:R-:W2:Y:S04]  /*0180*/  LDL.64 R10, [R3+0x4] ;  /* 0x00000400030a7983 */ /* 0x000ea80000100a00 */
[----:B------:R-:W2:Y:S04]  /*0190*/  LDL R17, [R3+-0x14] ;  /* 0xffffec0003117983 */ /* 0x000ea80000100800 */
[----:B------:R-:W2:Y:S04]  /*01a0*/  LDL R16, [R3+0x10] ;  /* 0x0000100003107983 */ /* 0x000ea80000100800 */
[----:B------:R-:W2:Y:S04]  /*01b0*/  LDL R5, [R3+-0x10] ;  /* 0xfffff00003057983 */ /* 0x000ea80000100800 */
[----:B------:R-:W2:Y:S04]  /*01c0*/  LDL.64 R12, [R3+-0xc] ;  /* 0xfffff400030c7983 */ /* 0x000ea80000100a00 */
[----:B------:R-:W2:Y:S04]  /*01d0*/  LDL.64 R18, [R3+0x14] ;  /* 0x0000140003127983 */ /* 0x000ea80000100a00 */
[----:B------:R-:W2:Y:S01]  /*01e0*/  LDL R20, [R3+-0x4] ;  /* 0xfffffc0003147983 */ /* 0x000ea20000100800 */
[----:B------:R-:W-:-:S02]  /*01f0*/  SHF.R.U32.HI R22, RZ, 0xa, R6 ;  /* 0x0000000aff167819 */ /* 0x000fc40000011606 */
[C-C-:B------:R-:W-:Y:S02]  /*0200*/  SHF.L.W.U32.HI R21, R6.reuse, 0xf, R6.reuse ;  /* 0x0000000f06157819 */ /* 0x140fe40000010e06 */
[----:B------:R-:W-:-:S04]  /*0210*/  SHF.L.W.U32.HI R6, R6, 0xd, R6 ;  /* 0x0000000d06067819 */ /* 0x000fc80000010e06 */
[----:B------:R-:W-:Y:S02]  /*0220*/  LOP3.LUT R21, R22, R21, R6, 0x96, !PT ;  /* 0x0000001516157212 */ /* 0x000fe400078e9606 */
[--C-:B------:R-:W-:Y:S02]  /*0230*/  SHF.R.U32.HI R22, RZ, 0xa, R7.reuse ;  /* 0x0000000aff167819 */ /* 0x100fe40000011607 */
[C-C-:B------:R-:W-:Y:S02]  /*0240*/  SHF.L.W.U32.HI R6, R7.reuse, 0xf, R7.reuse ;  /* 0x0000000f07067819 */ /* 0x140fe40000010e07 */
[----:B------:R-:W-:-:S04]  /*0250*/  SHF.L.W.U32.HI R7, R7, 0xd, R7 ;  /* 0x0000000d07077819 */ /* 0x000fc80000010e07 */
[----:B------:R-:W-:Y:S02]  /*0260*/  LOP3.LUT R22, R22, R6, R7, 0x96, !PT ;  /* 0x0000000616167212 */ /* 0x000fe400078e9607 */
[----:B---3--:R-:W-:Y:S02]  /*0270*/  IADD3 R21, PT, PT, R8, R21, R23 ;  /* 0x0000001508157210 */ /* 0x008fe40007ffe017 */
[C-C-:B----4-:R-:W-:Y:S02]  /*0280*/  SHF.L.W.U32.HI R6, R9.reuse, 0x19, R9.reuse ;  /* 0x0000001909067819 */ /* 0x150fe40000010e09 */
[--C-:B------:R-:W-:Y:S02]  /*0290*/  SHF.L.W.U32.HI R7, R9, 0xe, R9.reuse ;  /* 0x0000000e09077819 */ /* 0x100fe40000010e09 */
[----:B------:R-:W-:Y:S02]  /*02a0*/  SHF.R.U32.HI R8, RZ, 0x3, R9 ;  /* 0x00000003ff087819 */ /* 0x000fe40000011609 */
[----:B-----5:R-:W-:-:S02]  /*02b0*/  SHF.L.W.U32.HI R23, R14, 0x19, R14 ;  /* 0x000000190e177819 */ /* 0x020fc40000010e0e */
[--C-:B------:R-:W-:Y:S02]  /*02c0*/  SHF.L.W.U32.HI R24, R14, 0xe, R14.reuse ;  /* 0x0000000e0e187819 */ /* 0x100fe40000010e0e */
[----:B------:R-:W-:Y:S02]  /*02d0*/  SHF.R.U32.HI R25, RZ, 0x3, R14 ;  /* 0x00000003ff197819 */ /* 0x000fe4000001160e */
[----:B--2---:R-:W-:Y:S02]  /*02e0*/  IADD3 R10, PT, PT, R9, R22, R10 ;  /* 0x00000016090a7210 */ /* 0x004fe40007ffe00a */
[----:B------:R-:W-:Y:S02]  /*02f0*/  LOP3.LUT R8, R8, R6, R7, 0x96, !PT ;  /* 0x0000000608087212 */ /* 0x000fe400078e9607 */
[----:B------:R-:W-:Y:S02]  /*0300*/  LOP3.LUT R9, R25, R23, R24, 0x96, !PT ;  /* 0x0000001719097212 */ /* 0x000fe400078e9618 */
[----:B------:R-:W-:Y:S01]  /*0310*/  SHF.L.W.U32.HI R24, R17, 0xe, R17 ;  /* 0x0000000e11187819 */ /* 0x000fe20000010e11 */
[----:B------:R-:W-:Y:S01]  /*0320*/  IMAD.IADD R8, R8, 0x1, R21 ;  /* 0x0000000108087824 */ /* 0x000fe200078e0215 */
[----:B------:R-:W-:Y:S01]  /*0330*/  SHF.R.U32.HI R25, RZ, 0x3, R17 ;  /* 0x00000003ff197819 */ /* 0x000fe20000011611 */
[----:B------:R-:W-:-:S03]  /*0340*/  IMAD.IADD R9, R9, 0x1, R10 ;  /* 0x0000000109097824 */ /* 0x000fc600078e020a */
[C-C-:B------:R-:W-:Y:S02]  /*0350*/  SHF.L.W.U32.HI R6, R8.reuse, 0xf, R8.reuse ;  /* 0x0000000f08067819 */ /* 0x140fe40000010e08 */
[--C-:B------:R-:W-:Y:S02]  /*0360*/  SHF.L.W.U32.HI R7, R8, 0xd, R8.reuse ;  /* 0x0000000d08077819 */ /* 0x100fe40000010e08 */
[----:B------:R-:W-:Y:S02]  /*0370*/  SHF.R.U32.HI R10, RZ, 0xa, R8 ;  /* 0x0000000aff0a7819 */ /* 0x000fe40000011608 */
[C-C-:B------:R-:W-:Y:S02]  /*0380*/  SHF.L.W.U32.HI R21, R9.reuse, 0xf, R9.reuse ;  /* 0x0000000f09157819 */ /* 0x140fe40000010e09 */
[--C-:B------:R-:W-:Y:S02]  /*0390*/  SHF.L.W.U32.HI R22, R9, 0xd, R9.reuse ;  /* 0x0000000d09167819 */ /* 0x100fe40000010e09 */
[----:B------:R-:W-:-:S02]  /*03a0*/  SHF.R.U32.HI R23, RZ, 0xa, R9 ;  /* 0x0000000aff177819 */ /* 0x000fc40000011609 */
[----:B------:R-:W-:Y:S02]  /*03b0*/  LOP3.LUT R6, R10, R6, R7, 0x96, !PT ;  /* 0x000000060a067212 */ /* 0x000fe400078e9607 */
[----:B------:R-:W-:Y:S02]  /*03c0*/  LOP3.LUT R22, R23, R21, R22, 0x96, !PT ;  /* 0x0000001517167212 */ /* 0x000fe400078e9616 */
[C-C-:B------:R-:W-:Y:S02]  /*03d0*/  SHF.L.W.U32.HI R7, R15.reuse, 0x19, R15.reuse ;  /* 0x000000190f077819 */ /* 0x140fe40000010e0f */
[--C-:B------:R-:W-:Y:S02]  /*03e0*/  SHF.L.W.U32.HI R10, R15, 0xe, R15.reuse ;  /* 0x0000000e0f0a7819 */ /* 0x100fe40000010e0f */
[----:B------:R-:W-:Y:S02]  /*03f0*/  SHF.R.U32.HI R21, RZ, 0x3, R15 ;  /* 0x00000003ff157819 */ /* 0x000fe4000001160f */
[----:B------:R-:W-:-:S02]  /*0400*/  SHF.L.W.U32.HI R23, R17, 0x19, R17 ;  /* 0x0000001911177819 */ /* 0x000fc40000010e11 */
[----:B------:R-:W-:Y:S02]  /*0410*/  LOP3.LUT R10, R21, R7, R10, 0x96, !PT ;  /* 0x00000007150a7212 */ /* 0x000fe400078e960a */
[----:B------:R-:W-:Y:S01]  /*0420*/  IADD3 R11, PT, PT, R14, R6, R11 ;  /* 0x000000060e0b7210 */ /* 0x000fe20007ffe00b */
[----:B------:R-:W2:Y:S01]  /*0430*/  LDL R21, [R3] ;  /* 0x0000000003157983 */ /* 0x000ea20000100800 */
[----:B------:R-:W-:Y:S02]  /*0440*/  IADD3 R22, PT, PT, R15, R22, R4 ;  /* 0x000000160f167210 */ /* 0x000fe40007ffe004 */
[----:B------:R-:W-:Y:S01]  /*0450*/  LOP3.LUT R23, R25, R23, R24, 0x96, !PT ;  /* 0x0000001719177212 */ /* 0x000fe200078e9618 */
[----:B------:R-:W-:-:S04]  /*0460*/  IMAD.IADD R10, R10, 0x1, R11 ;  /* 0x000000010a0a7824 */ /* 0x000fc800078e020b */
[----:B------:R-:W-:Y:S01]  /*0470*/  IMAD.IADD R11, R23, 0x1, R22 ;  /* 0x00000001170b7824 */ /* 0x000fe200078e0216 */
[C-C-:B------:R-:W-:Y:S02]  /*0480*/  SHF.L.W.U32.HI R4, R10.reuse, 0xf, R10.reuse ;  /* 0x0000000f0a047819 */ /* 0x140fe40000010e0a */
[--C-:B------:R-:W-:Y:S02]  /*0490*/  SHF.L.W.U32.HI R7, R10, 0xd, R10.reuse ;  /* 0x0000000d0a077819 */ /* 0x100fe40000010e0a */
[----:B------:R-:W-:Y:S01]  /*04a0*/  SHF.R.U32.HI R6, RZ, 0xa, R10 ;  /* 0x0000000aff067819 */ /* 0x000fe2000001160a */
[----:B------:R0:W-:Y:S01]  /*04b0*/  STL.128 [R3+0x1c], R8 ;  /* 0x00001c0803007387 */ /* 0x0001e20000100c00 */
[C-C-:B------:R-:W-:Y:S02]  /*04c0*/  SHF.L.W.U32.HI R14, R11.reuse, 0xf, R11.reuse ;  /* 0x0000000f0b0e7819 */ /* 0x140fe40000010e0b */
[----:B------:R-:W-:Y:S01]  /*04d0*/  SHF.L.W.U32.HI R15, R11, 0xd, R11 ;  /* 0x0000000d0b0f7819 */ /* 0x000fe20000010e0b */
[----:B------:R-:W3:Y:S01]  /*04e0*/  LDL R23, [R3+0x20] ;  /* 0x0000200003177983 */ /* 0x000ee20000100800 */
[----:B------:R-:W-:-:S02]  /*04f0*/  LOP3.LUT R4, R6, R4, R7, 0x96, !PT ;  /* 0x0000000406047212 */ /* 0x000fc400078e9607 */
[----:B------:R-:W-:Y:S02]  /*0500*/  SHF.R.U32.HI R22, RZ, 0xa, R11 ;  /* 0x0000000aff167819 */ /* 0x000fe4000001160b */
[----:B------:R-:W-:Y:S02]  /*0510*/  IADD3 R25, PT, PT, R17, R4, R16 ;  /* 0x0000000411197210 */ /* 0x000fe40007ffe010 */
[----:B------:R-:W-:Y:S01]  /*0520*/  LOP3.LUT R22, R22, R14, R15, 0x96, !PT ;  /* 0x0000000e16167212 */ /* 0x000fe200078e960f */
[----:B------:R-:W4:Y:S01]  /*0530*/  LDL.64 R16, [R3+0x24] ;  /* 0x0000240003107983 */ /* 0x000f220000100a00 */
[C-C-:B------:R-:W-:Y:S02]  /*0540*/  SHF.L.W.U32.HI R4, R5.reuse, 0x19, R5.reuse ;  /* 0x0000001905047819 */ /* 0x140fe40000010e05 */
[--C-:B------:R-:W-:Y:S01]  /*0550*/  SHF.L.W.U32.HI R7, R5, 0xe, R5.reuse ;  /* 0x0000000e05077819 */ /* 0x100fe20000010e05 */
[----:B------:R-:W5:Y:S01]  /*0560*/  LDL.64 R14, [R3+0x4] ;  /* 0x00000400030e7983 */ /* 0x000f620000100a00 */
[----:B------:R-:W-:-:S02]  /*0570*/  SHF.R.U32.HI R6, RZ, 0x3, R5 ;  /* 0x00000003ff067819 */ /* 0x000fc40000011605 */
[C-C-:B------:R-:W-:Y:S02]  /*0580*/  SHF.L.W.U32.HI R24, R12.reuse, 0x19, R12.reuse ;  /* 0x000000190c187819 */ /* 0x140fe40000010e0c */
[--C-:B------:R-:W-:Y:S02]  /*0590*/  SHF.L.W.U32.HI R27, R12, 0xe, R12.reuse ;  /* 0x0000000e0c1b7819 */ /* 0x100fe40000010e0c */
[----:B0-----:R-:W-:Y:S02]  /*05a0*/  SHF.R.U32.HI R9, RZ, 0x3, R12 ;  /* 0x00000003ff097819 */ /* 0x001fe4000001160c */
[----:B------:R-:W-:Y:S02]  /*05b0*/  LOP3.LUT R4, R6, R4, R7, 0x96, !PT ;  /* 0x0000000406047212 */ /* 0x000fe400078e9607 */
[----:B------:R-:W-:Y:S02]  /*05c0*/  IADD3 R18, PT, PT, R5, R22, R18 ;  /* 0x0000001605127210 */ /* 0x000fe40007ffe012 */
[----:B------:R-:W-:Y:S01]  /*05d0*/  LOP3.LUT R5, R9, R24, R27, 0x96, !PT ;  /* 0x0000001809057212 */ /* 0x000fe200078e961b */
[----:B------:R-:W-:-:S04]  /*05e0*/  IMAD.IADD R4, R4, 0x1, R25 ;  /* 0x0000000104047824 */ /* 0x000fc800078e0219 */
[----:B------:R-:W-:Y:S01]  /*05f0*/  IMAD.IADD R5, R5, 0x1, R18 ;  /* 0x0000000105057824 */ /* 0x000fe200078e0212 */
[--C-:B------:R-:W-:Y:S02]  /*0600*/  SHF.R.U32.HI R9, RZ, 0xa, R4.reuse ;  /* 0x0000000aff097819 */ /* 0x100fe40000011604 */
[C-C-:B------:R-:W-:Y:S02]  /*0610*/  SHF.L.W.U32.HI R6, R4.reuse, 0xf, R4.reuse ;  /* 0x0000000f04067819 */ /* 0x140fe40000010e04 */
[----:B------:R-:W-:Y:S02]  /*0620*/  SHF.L.W.U32.HI R7, R4, 0xd, R4 ;  /* 0x0000000d04077819 */ /* 0x000fe40000010e04 */
[C-C-:B------:R-:W-:Y:S02]  /*0630*/  SHF.L.W.U32.HI R10, R5.reuse, 0xf, R5.reuse ;  /* 0x0000000f050a7819 */ /* 0x140fe40000010e05 */
[--C-:B------:R-:W-:Y:S02]  /*0640*/  SHF.L.W.U32.HI R11, R5, 0xd, R5.reuse ;  /* 0x0000000d050b7819 */ /* 0x100fe40000010e05 */
[----:B------:R-:W-:-:S02]  /*0650*/  SHF.R.U32.HI R18, RZ, 0xa, R5 ;  /* 0x0000000aff127819 */ /* 0x000fc40000011605 */
[----:B------:R-:W-:Y:S02]  /*0660*/  LOP3.LUT R6, R9, R6, R7, 0x96, !PT ;  /* 0x0000000609067212 */ /* 0x000fe400078e9607 */
[----:B------:R-:W5:Y:S01]  /*0670*/  LDL R9, [R3+0xc] ;  /* 0x00000c0003097983 */ /* 0x000f620000100800 */
[----:B------:R-:W-:Y:S02]  /*0680*/  LOP3.LUT R18, R18, R10, R11, 0x96, !PT ;  /* 0x0000000a12127212 */ /* 0x000fe400078e960b */
[C-C-:B------:R-:W-:Y:S02]  /*0690*/  SHF.L.W.U32.HI R7, R13.reuse, 0x19, R13.reuse ;  /* 0x000000190d077819 */ /* 0x140fe40000010e0d */
[--C-:B------:R-:W-:Y:S02]  /*06a0*/  SHF.L.W.U32.HI R10, R13, 0xe, R13.reuse ;  /* 0x0000000e0d0a7819 */ /* 0x100fe40000010e0d */
[----:B------:R-:W-:Y:S02]  /*06b0*/  SHF.R.U32.HI R11, RZ, 0x3, R13 ;  /* 0x00000003ff0b7819 */ /* 0x000fe4000001160d */
[----:B------:R-:W-:-:S02]  /*06c0*/  SHF.L.W.U32.HI R22, R20, 0x19, R20 ;  /* 0x0000001914167819 */ /* 0x000fc40000010e14 */
[--C-:B------:R-:W-:Y:S02]  /*06d0*/  SHF.L.W.U32.HI R25, R20, 0xe, R20.reuse ;  /* 0x0000000e14197819 */ /* 0x100fe40000010e14 */
[----:B------:R-:W-:Y:S02]  /*06e0*/  SHF.R.U32.HI R24, RZ, 0x3, R20 ;  /* 0x00000003ff187819 */ /* 0x000fe40000011614 */
[----:B------:R-:W-:Y:S02]  /*06f0*/  LOP3.LUT R7, R11, R7, R10, 0x96, !PT ;  /* 0x000000070b077212 */ /* 0x000fe400078e960a */
[----:B------:R-:W-:Y:S01]  /*0700*/  IADD3 R6, PT, PT, R12, R6, R19 ;  /* 0x000000060c067210 */ /* 0x000fe20007ffe013 */
[----:B------:R-:W5:Y:S01]  /*0710*/  LDL.64 R10, [R3+0x14] ;  /* 0x00001400030a7983 */ /* 0x000f620000100a00 */
[----:B------:R-:W-:Y:S02]  /*0720*/  IADD3 R13, PT, PT, R13, R18, R8 ;  /* 0x000000120d0d7210 */ /* 0x000fe40007ffe008 */
[----:B------:R-:W-:Y:S01]  /*0730*/  LOP3.LUT R22, R24, R22, R25, 0x96, !PT ;  /* 0x0000001618167212 */ /* 0x000fe200078e9619 */
[----:B------:R-:W-:Y:S01]  /*0740*/  IMAD.IADD R6, R7, 0x1, R6 ;  /* 0x0000000107067824 */ /* 0x000fe200078e0206 */
[----:B------:R-:W5:Y:S03]  /*0750*/  LDL R25, [R3+0x10] ;  /* 0x0000100003197983 */ /* 0x000f660000100800 */
[----:B------:R-:W-:Y:S01]  /*0760*/  IMAD.IADD R7, R22, 0x1, R13 ;  /* 0x0000000116077824 */ /* 0x000fe200078e020d */
[----:B------:R-:W5:Y:S04]  /*0770*/  LDL R8, [R3+0x1c] ;  /* 0x00001c0003087983 */ /* 0x000f680000100800 */
[----:B------:R0:W-:Y:S04]  /*0780*/  STL.128 [R3+0x2c], R4 ;  /* 0x00002c0403007387 */ /* 0x0001e80000100c00 */
[----:B------:R-:W5:Y:S04]  /*0790*/  LDL R22, [R3+0x30] ;  /* 0x0000300003167983 */ /* 0x000f680000100800 */
[----:B------:R-:W5:Y:S01]  /*07a0*/  LDL.64 R18, [R3+0x34] ;  /* 0x0000340003127983 */ /* 0x000f620000100a00 */
[----:B------:R-:W-:-:S02]  /*07b0*/  SHF.L.W.U32.HI R26, R7, 0xf, R7 ;  /* 0x0000000f071a7819 */ /* 0x000fc40000010e07 */
[--C-:B------:R-:W-:Y:S02]  /*07c0*/  SHF.L.W.U32.HI R27, R7, 0xd, R7.reuse ;  /* 0x0000000d071b7819 */ /* 0x100fe40000010e07 */
[C-C-:B------:R-:W-:Y:S02]  /*07d0*/  SHF.L.W.U32.HI R12, R6.reuse, 0xf, R6.reuse ;  /* 0x0000000f060c7819 */ /* 0x140fe40000010e06 */
[--C-:B------:R-:W-:Y:S02]  /*07e0*/  SHF.L.W.U32.HI R13, R6, 0xd, R6.reuse ;  /* 0x0000000d060d7819 */ /* 0x100fe40000010e06 */
[----:B0-----:R-:W-:Y:S02]  /*07f0*/  SHF.R.U32.HI R7, RZ, 0xa, R7 ;  /* 0x0000000aff077819 */ /* 0x001fe40000011607 */
[----:B------:R-:W-:Y:S02]  /*0800*/  SHF.R.U32.HI R24, RZ, 0xa, R6 ;  /* 0x0000000aff187819 */ /* 0x000fe40000011606 */
[----:B------:R-:W-:-:S02]  /*0810*/  LOP3.LUT R26, R7, R26, R27, 0x96, !PT ;  /* 0x0000001a071a7212 */ /* 0x000fc400078e961b */
[----:B------:R-:W-:Y:S01]  /*0820*/  LOP3.LUT R12, R24, R12, R13, 0x96, !PT ;  /* 0x0000000c180c7212 */ /* 0x000fe200078e960d */
[----:B------:R-:W-:-:S04]  /*0830*/  UIADD3 UR4, UPT, UPT, UR4, 0x10, URZ ;  /* 0x0000001004047890 */ /* 0x000fc8000fffe0ff */
[----:B------:R-:W-:Y:S01]  /*0840*/  UISETP.NE.AND UP0, UPT, UR4, 0x30, UPT ;  /* 0x000000300400788c */ /* 0x000fe2000bf05270 */
[C-C-:B--2---:R-:W-:Y:S02]  /*0850*/  SHF.L.W.U32.HI R5, R21.reuse, 0x19, R21.reuse ;  /* 0x0000001915057819 */ /* 0x144fe40000010e15 */
[--C-:B------:R-:W-:Y:S02]  /*0860*/  SHF.L.W.U32.HI R6, R21, 0xe, R21.reuse ;  /* 0x0000000e15067819 */ /* 0x100fe40000010e15 */
[----:B------:R-:W-:-:S04]  /*0870*/  SHF.R.U32.HI R7, RZ, 0x3, R21 ;  /* 0x00000003ff077819 */ /* 0x000fc80000011615 */
[----:B------:R-:W-:Y:S02]  /*0880*/  LOP3.LUT R5, R7, R5, R6, 0x96, !PT ;  /* 0x0000000507057212 */ /* 0x000fe400078e9606 */
[----:B---3--:R-:W-:-:S05]  /*0890*/  IADD3 R12, PT, PT, R20, R12, R23 ;  /* 0x0000000c140c7210 */ /* 0x008fca0007ffe017 */
[----:B------:R-:W-:Y:S01]  /*08a0*/  IMAD.IADD R12, R5, 0x1, R12 ;  /* 0x00000001050c7824 */ /* 0x000fe200078e020c */
[----:B----4-:R-:W-:Y:S02]  /*08b0*/  IADD3 R13, PT, PT, R21, R26, R16 ;  /* 0x0000001a150d7210 */ /* 0x010fe40007ffe010 */
[C-C-:B-----5:R-:W-:Y:S02]  /*08c0*/  SHF.L.W.U32.HI R5, R14.reuse, 0x19, R14.reuse ;  /* 0x000000190e057819 */ /* 0x160fe40000010e0e */
[--C-:B------:R-:W-:Y:S02]  /*08d0*/  SHF.L.W.U32.HI R6, R14, 0xe, R14.reuse ;  /* 0x0000000e0e067819 */ /* 0x100fe40000010e0e */
[----:B------:R-:W-:-:S04]  /*08e0*/  SHF.R.U32.HI R7, RZ, 0x3, R14 ;  /* 0x00000003ff077819 */ /* 0x000fc8000001160e */
[----:B------:R-:W-:Y:S02]  /*08f0*/  LOP3.LUT R6, R7, R5, R6, 0x96, !PT ;  /* 0x0000000507067212 */ /* 0x000fe400078e9606 */
[C-C-:B------:R-:W-:Y:S02]  /*0900*/  SHF.L.W.U32.HI R16, R12.reuse, 0xf, R12.reuse ;  /* 0x0000000f0c107819 */ /* 0x140fe40000010e0c */
[--C-:B------:R-:W-:Y:S01]  /*0910*/  SHF.L.W.U32.HI R21, R12, 0xd, R12.reuse ;  /* 0x0000000d0c157819 */ /* 0x100fe20000010e0c */
[----:B------:R-:W-:Y:S01]  /*0920*/  IMAD.IADD R13, R6, 0x1, R13 ;  /* 0x00000001060d7824 */ /* 0x000fe200078e020d */
[----:B------:R-:W-:Y:S02]  /*0930*/  SHF.R.U32.HI R20, RZ, 0xa, R12 ;  /* 0x0000000aff147819 */ /* 0x000fe4000001160c */
[----:B------:R-:W-:Y:S02]  /*0940*/  SHF.L.W.U32.HI R6, R15, 0x19, R15 ;  /* 0x000000190f067819 */ /* 0x000fe40000010e0f */
[----:B------:R-:W-:-:S02]  /*0950*/  LOP3.LUT R5, R20, R16, R21, 0x96, !PT ;  /* 0x0000001014057212 */ /* 0x000fc400078e9615 */
[--C-:B------:R-:W-:Y:S02]  /*0960*/  SHF.L.W.U32.HI R7, R15, 0xe, R15.reuse ;  /* 0x0000000e0f077819 */ /* 0x100fe40000010e0f */
[----:B------:R-:W-:Y:S02]  /*0970*/  SHF.R.U32.HI R16, RZ, 0x3, R15 ;  /* 0x00000003ff107819 */ /* 0x000fe4000001160f */
[C-C-:B------:R-:W-:Y:S02]  /*0980*/  SHF.L.W.U32.HI R20, R13.reuse, 0xf, R13.reuse ;  /* 0x0000000f0d147819 */ /* 0x140fe40000010e0d */
[--C-:B------:R-:W-:Y:S02]  /*0990*/  SHF.L.W.U32.HI R21, R13, 0xd, R13.reuse ;  /* 0x0000000d0d157819 */ /* 0x100fe40000010e0d */
[----:B------:R-:W-:Y:S02]  /*09a0*/  SHF.R.U32.HI R23, RZ, 0xa, R13 ;  /* 0x0000000aff177819 */ /* 0x000fe4000001160d */
[----:B------:R-:W-:-:S02]  /*09b0*/  LOP3.LUT R6, R16, R6, R7, 0x96, !PT ;  /* 0x0000000610067212 */ /* 0x000fc400078e9607 */
[----:B------:R-:W-:Y:S02]  /*09c0*/  LOP3.LUT R20, R23, R20, R21, 0x96, !PT ;  /* 0x0000001417147212 */ /* 0x000fe400078e9615 */
[----:B------:R-:W-:Y:S02]  /*09d0*/  IADD3 R5, PT, PT, R14, R5, R17 ;  /* 0x000000050e057210 */ /* 0x000fe40007ffe011 */
[C-C-:B------:R-:W-:Y:S02]  /*09e0*/  SHF.L.W.U32.HI R7, R9.reuse, 0x19, R9.reuse ;  /* 0x0000001909077819 */ /* 0x140fe40000010e09 */
[--C-:B------:R-:W-:Y:S02]  /*09f0*/  SHF.L.W.U32.HI R16, R9, 0xe, R9.reuse ;  /* 0x0000000e09107819 */ /* 0x100fe40000010e09 */
[----:B------:R-:W-:Y:S01]  /*0a00*/  SHF.R.U32.HI R21, RZ, 0x3, R9 ;  /* 0x00000003ff157819 */ /* 0x000fe20000011609 */
[----:B------:R-:W-:Y:S01]  /*0a10*/  IMAD.IADD R14, R6, 0x1, R5 ;  /* 0x00000001060e7824 */ /* 0x000fe200078e0205 */
[----:B------:R-:W-:-:S02]  /*0a20*/  IADD3 R20, PT, PT, R15, R20, R4 ;  /* 0x000000140f147210 */ /* 0x000fc40007ffe004 */
[----:B------:R-:W-:Y:S02]  /*0a30*/  LOP3.LUT R7, R21, R7, R16, 0x96, !PT ;  /* 0x0000000715077212 */ /* 0x000fe400078e9610 */
[C-C-:B------:R-:W-:Y:S02]  /*0a40*/  SHF.L.W.U32.HI R4, R14.reuse, 0xf, R14.reuse ;  /* 0x0000000f0e047819 */ /* 0x140fe40000010e0e */
[----:B------:R-:W-:Y:S01]  /*0a50*/  SHF.L.W.U32.HI R5, R14, 0xd, R14 ;  /* 0x0000000d0e057819 */ /* 0x000fe20000010e0e */
[----:B------:R-:W-:Y:S01]  /*0a60*/  IMAD.IADD R15, R7, 0x1, R20 ;  /* 0x00000001070f7824 */ /* 0x000fe200078e0214 */
[----:B------:R-:W-:-:S04]  /*0a70*/  SHF.R.U32.HI R6, RZ, 0xa, R14 ;  /* 0x0000000aff067819 */ /* 0x000fc8000001160e */
[----:B------:R-:W-:Y:S02]  /*0a80*/  LOP3.LUT R4, R6, R4, R5, 0x96, !PT ;  /* 0x0000000406047212 */ /* 0x000fe400078e9605 */
[C-C-:B------:R-:W-:Y:S02]  /*0a90*/  SHF.L.W.U32.HI R7, R15.reuse, 0xf, R15.reuse ;  /* 0x0000000f0f077819 */ /* 0x140fe40000010e0f */
[--C-:B------:R-:W-:Y:S02]  /*0aa0*/  SHF.L.W.U32.HI R16, R15, 0xd, R15.reuse ;  /* 0x0000000d0f107819 */ /* 0x100fe40000010e0f */
[----:B------:R-:W-:Y:S02]  /*0ab0*/  SHF.R.U32.HI R17, RZ, 0xa, R15 ;  /* 0x0000000aff117819 */ /* 0x000fe4000001160f */
[----:B------:R-:W-:Y:S02]  /*0ac0*/  SHF.L.W.U32.HI R5, R25, 0xe, R25 ;  /* 0x0000000e19057819 */ /* 0x000fe40000010e19 */
[----:B------:R-:W-:-:S02]  /*0ad0*/  LOP3.LUT R7, R17, R7, R16, 0x96, !PT ;  /* 0x0000000711077212 */ /* 0x000fc400078e9610 */
[--C-:B------:R-:W-:Y:S02]  /*0ae0*/  SHF.R.U32.HI R6, RZ, 0x3, R25.reuse ;  /* 0x00000003ff067819 */ /* 0x100fe40000011619 */
[----:B------:R-:W-:Y:S02]  /*0af0*/  IADD3 R9, PT, PT, R9, R4, R22 ;  /* 0x0000000409097210 */ /* 0x000fe40007ffe016 */
[----:B------:R-:W-:Y:S02]  /*0b00*/  SHF.L.W.U32.HI R4, R25, 0x19, R25 ;  /* 0x0000001919047819 */ /* 0x000fe40000010e19 */
[C-C-:B------:R-:W-:Y:S02]  /*0b10*/  SHF.L.W.U32.HI R16, R10.reuse, 0x19, R10.reuse ;  /* 0x000000190a107819 */ /* 0x140fe40000010e0a */
[--C-:B------:R-:W-:Y:S02]  /*0b20*/  SHF.L.W.U32.HI R17, R10, 0xe, R10.reuse ;  /* 0x0000000e0a117819 */ /* 0x100fe40000010e0a */
[----:B------:R-:W-:-:S02]  /*0b30*/  SHF.R.U32.HI R20, RZ, 0x3, R10 ;  /* 0x00000003ff147819 */ /* 0x000fc4000001160a */
[----:B------:R-:W-:Y:S02]  /*0b40*/  LOP3.LUT R4, R6, R4, R5, 0x96, !PT ;  /* 0x0000000406047212 */ /* 0x000fe400078e9605 */
[----:B------:R-:W-:Y:S02]  /*0b50*/  IADD3 R18, PT, PT, R25, R7, R18 ;  /* 0x0000000719127210 */ /* 0x000fe40007ffe012 */
[----:B------:R-:W-:Y:S01]  /*0b60*/  LOP3.LUT R5, R20, R16, R17, 0x96, !PT ;  /* 0x0000001014057212 */ /* 0x000fe200078e9611 */
[----:B------:R-:W-:-:S04]  /*0b70*/  IMAD.IADD R4, R4, 0x1, R9 ;  /* 0x0000000104047824 */ /* 0x000fc800078e0209 */
[----:B------:R-:W-:Y:S01]  /*0b80*/  IMAD.IADD R5, R5, 0x1, R18 ;  /* 0x0000000105057824 */ /* 0x000fe200078e0212 */
        /* <DEDUP_REMOVED lines=15> */
[----:B------:R-:W-:Y:S02]  /*0c80*/  IADD3 R6, PT, PT, R10, R6, R19 ;  /* 0x000000060a067210 */ /* 0x000fe40007ffe013 */
[----:B------:R-:W-:Y:S02]  /*0c90*/  IADD3 R17, PT, PT, R11, R17, R12 ;  /* 0x000000110b117210 */ /* 0x000fe40007ffe00c */
[----:B------:R-:W-:Y:S01]  /*0ca0*/  LOP3.LUT R18, R20, R18, R21, 0x96, !PT ;  /* 0x0000001214127212 */ /* 0x000fe200078e9615 */
[----:B------:R-:W-:-:S04]  /*0cb0*/  IMAD.IADD R6, R7, 0x1, R6 ;  /* 0x0000000107067824 */ /* 0x000fc800078e0206 */
[----:B------:R-:W-:Y:S01]  /*0cc0*/  IMAD.IADD R7, R18, 0x1, R17 ;  /* 0x0000000112077824 */ /* 0x000fe200078e0211 */
[----:B------:R-:W-:Y:S04]  /*0cd0*/  STL.128 [R3+0x3c], R12 ;  /* 0x00003c0c03007387 */ /* 0x000fe80000100c00 */
[----:B------:R0:W-:Y:S02]  /*0ce0*/  STL.128 [R3+0x4c], R4 ;  /* 0x00004c0403007387 */ /* 0x0001e40000100c00 */
[----:B0-----:R-:W-:Y:S01]  /*0cf0*/  VIADD R3, R3, 0x40 ;  /* 0x0000004003037836 */ /* 0x001fe20000000000 */
[----:B------:R-:W-:Y:S06]  /*0d00*/  BRA.U UP0, `(.L_x_0) ;  /* 0xfffffff500107547 */ /* 0x000fec000b83ffff */
[----:B------:R-:W-:Y:S01]  /*0d10*/  IMAD.MOV.U32 R19, RZ, RZ, 0x5be0cd19 ;  /* 0x5be0cd19ff137424 */ /* 0x000fe200078e00ff */
[----:B------:R-:W-:Y:S01]  /*0d20*/  UMOV UR8, 0x8 ;  /* 0x0000000800087882 */ /* 0x000fe20000000000 */
[----:B------:R-:W-:Y:S01]  /*0d30*/  IMAD.MOV.U32 R18, RZ, RZ, 0x1f83d9ab ;  /* 0x1f83d9abff127424 */ /* 0x000fe200078e00ff */
[----:B------:R-:W-:Y:S01]  /*0d40*/  UMOV UR4, URZ ;  /* 0x000000ff00047c82 */ /* 0x000fe20008000000 */
[----:B------:R-:W-:Y:S02]  /*0d50*/  IMAD.MOV.U32 R17, RZ, RZ, -0x64fa9774 ;  /* 0x9b05688cff117424 */ /* 0x000fe400078e00ff */
[----:B------:R-:W-:Y:S02]  /*0d60*/  IMAD.MOV.U32 R16, RZ, RZ, 0x510e527f ;  /* 0x510e527fff107424 */ /* 0x000fe400078e00ff */
[----:B------:R-:W-:Y:S02]  /*0d70*/  IMAD.MOV.U32 R27, RZ, RZ, -0x5ab00ac6 ;  /* 0xa54ff53aff1b7424 */ /* 0x000fe400078e00ff */
[----:B------:R-:W-:-:S02]  /*0d80*/  IMAD.MOV.U32 R26, RZ, RZ, 0x3c6ef372 ;  /* 0x3c6ef372ff1a7424 */ /* 0x000fc400078e00ff */
[----:B------:R-:W-:Y:S02]  /*0d90*/  IMAD.MOV.U32 R25, RZ, RZ, -0x4498517b ;  /* 0xbb67ae85ff197424 */ /* 0x000fe400078e00ff */
[----:B------:R-:W-:-:S07]  /*0da0*/  IMAD.MOV.U32 R24, RZ, RZ, 0x6a09e667 ;  /* 0x6a09e667ff187424 */ /* 0x000fce00078e00ff */
.L_x_1:
[----:B------:R0:W2:Y:S01]  /*0db0*/  LDL.128 R4, [R0] ;  /* 0x0000000000047983 */ /* 0x0000a20000100c00 */
[----:B------:R-:W2:Y:S01]  /*0dc0*/  LDCU.64 UR6, c[0x3][UR8+-0x8] ;  /* 0x00ffff00080677ac */ /* 0x000ea20008000a00 */
[C-C-:B------:R-:W-:Y:S02]  /*0dd0*/  SHF.L.W.U32.HI R3, R16.reuse, 0x1a, R16.reuse ;  /* 0x0000001a10037819 */ /* 0x140fe40000010e10 */
[C-C-:B------:R-:W-:Y:S01]  /*0de0*/  SHF.L.W.U32.HI R8, R16.reuse, 0x15, R16.reuse ;  /* 0x0000001510087819 */ /* 0x140fe20000010e10 */
[----:B------:R-:W-:Y:S01]  /*0df0*/  UIADD3 UR4, UPT, UPT, UR4, 0x4, URZ ;  /* 0x0000000404047890 */ /* 0x000fe2000fffe0ff */
[----:B------:R-:W-:Y:S01]  /*0e00*/  SHF.L.W.U32.HI R9, R16, 0x7, R16 ;  /* 0x0000000710097819 */ /* 0x000fe20000010e10 */
[----:B0-----:R-:W-:Y:S02]  /*0e10*/  VIADD R0, R0, 0x10 ;  /* 0x0000001000007836 */ /* 0x001fe40000000000 */
[----:B------:R-:W-:Y:S01]  /*0e20*/  UISETP.NE.AND UP0, UPT, UR4, 0x40, UPT ;  /* 0x000000400400788c */ /* 0x000fe2000bf05270 */
[----:B------:R-:W-:-:S02]  /*0e30*/  LOP3.LUT R8, R9, R3, R8, 0x96, !PT ;  /* 0x0000000309087212 */ /* 0x000fc400078e9608 */
[----:B------:R-:W-:-:S04]  /*0e40*/  LOP3.LUT R3, R18, R16, R17, 0xb8, !PT ;  /* 0x0000001012037212 */ /* 0x000fc800078eb811 */
[----:B------:R-:W-:-:S04]  /*0e50*/  IADD3 R3, PT, PT, R8, R3, R19 ;  /* 0x0000000308037210 */ /* 0x000fc80007ffe013 */
[----:B--2---:R-:W-:Y:S02]  /*0e60*/  IADD3 R4, PT, PT, R4, UR6, R3 ;  /* 0x0000000604047c10 */ /* 0x004fe4000fffe003 */
[----:B------:R-:W-:-:S03]  /*0e70*/  SHF.L.W.U32.HI R3, R24, 0x1e, R24 ;  /* 0x0000001e18037819 */ /* 0x000fc60000010e18 */
[----:B------:R-:W-:Y:S01]  /*0e80*/  IMAD.IADD R19, R4, 0x1, R27 ;  /* 0x0000000104137824 */ /* 0x000fe200078e021b */
[----:B------:R-:W-:-:S04]  /*0e90*/  LOP3.LUT R27, R25, R26, R24, 0xe8, !PT ;  /* 0x0000001a191b7212 */ /* 0x000fc800078ee818 */
[C-C-:B------:R-:W-:Y:S02]  /*0ea0*/  SHF.L.W.U32.HI R8, R19.reuse, 0x1a, R19.reuse ;  /* 0x0000001a13087819 */ /* 0x140fe40000010e13 */
[C-C-:B------:R-:W-:Y:S02]  /*0eb0*/  SHF.L.W.U32.HI R9, R19.reuse, 0x15, R19.reuse ;  /* 0x0000001513097819 */ /* 0x140fe40000010e13 */
[----:B------:R-:W-:Y:S02]  /*0ec0*/  SHF.L.W.U32.HI R10, R19, 0x7, R19 ;  /* 0x00000007130a7819 */ /* 0x000fe40000010e13 */
[----:B------:R-:W-:Y:S02]  /*0ed0*/  LOP3.LUT R12, R17, R19, R16, 0xb8, !PT ;  /* 0x00000013110c7212 */ /* 0x000fe400078eb810 */
[----:B------:R-:W-:Y:S02]  /*0ee0*/  LOP3.LUT R11, R10, R8, R9, 0x96, !PT ;  /* 0x000000080a0b7212 */ /* 0x000fe400078e9609 */
[----:B------:R-:W-:-:S02]  /*0ef0*/  SHF.L.W.U32.HI R8, R24, 0x13, R24 ;  /* 0x0000001318087819 */ /* 0x000fc40000010e18 */
[----:B------:R-:W-:Y:S02]  /*0f00*/  IADD3 R12, PT, PT, R11, R12, R18 ;  /* 0x0000000c0b0c7210 */ /* 0x000fe40007ffe012 */
[----:B------:R-:W-:Y:S02]  /*0f10*/  SHF.L.W.U32.HI R9, R24, 0xa, R24 ;  /* 0x0000000a18097819 */ /* 0x000fe40000010e18 */
[----:B------:R-:W-:Y:S01]  /*0f20*/  IADD3 R5, PT, PT, R5, UR7, R12 ;  /* 0x0000000705057c10 */ /* 0x000fe2000fffe00c */
[----:B------:R-:W0:Y:S01]  /*0f30*/  LDCU.64 UR6, c[0x3][UR8] ;  /* 0x00c00000080677ac */ /* 0x000e220008000a00 */
[----:B------:R-:W-:-:S03]  /*0f40*/  LOP3.LUT R3, R9, R3, R8, 0x96, !PT ;  /* 0x0000000309037212 */ /* 0x000fc600078e9608 */
[----:B------:R-:W-:Y:S01]  /*0f50*/  IMAD.IADD R18, R5, 0x1, R26 ;  /* 0x0000000105127824 */ /* 0x000fe200078e021a */
[----:B------:R-:W-:Y:S01]  /*0f60*/  IADD3 R27, PT, PT, R4, R3, R27 ;  /* 0x00000003041b7210 */ /* 0x000fe20007ffe01b */
[----:B------:R-:W-:-:S03]  /*0f70*/  UIADD3 UR8, UPT, UPT, UR8, 0x10, URZ ;  /* 0x0000001008087890 */ /* 0x000fc6000fffe0ff */
[C-C-:B------:R-:W-:Y:S02]  /*0f80*/  SHF.L.W.U32.HI R3, R27.reuse, 0x1e, R27.reuse ;  /* 0x0000001e1b037819 */ /* 0x140fe40000010e1b */
[C-C-:B------:R-:W-:Y:S02]  /*0f90*/  SHF.L.W.U32.HI R4, R27.reuse, 0x13, R27.reuse ;  /* 0x000000131b047819 */ /* 0x140fe40000010e1b */
[----:B------:R-:W-:Y:S02]  /*0fa0*/  SHF.L.W.U32.HI R8, R27, 0xa, R27 ;  /* 0x0000000a1b087819 */ /* 0x000fe40000010e1b */
[C-C-:B------:R-:W-:Y:S02]  /*0fb0*/  SHF.L.W.U32.HI R9, R18.reuse, 0x1a, R18.reuse ;  /* 0x0000001a12097819 */ /* 0x140fe40000010e12 */
[C-C-:B------:R-:W-:Y:S02]  /*0fc0*/  SHF.L.W.U32.HI R10, R18.reuse, 0x15, R18.reuse ;  /* 0x00000015120a7819 */ /* 0x140fe40000010e12 */
[----:B------:R-:W-:-:S02]  /*0fd0*/  SHF.L.W.U32.HI R11, R18, 0x7, R18 ;  /* 0x00000007120b7819 */ /* 0x000fc40000010e12 */
[----:B------:R-:W-:Y:S02]  /*0fe0*/  LOP3.LUT R4, R8, R3, R4, 0x96, !PT ;  /* 0x0000000308047212 */ /* 0x000fe400078e9604 */
[----:B------:R-:W-:Y:S02]  /*0ff0*/  LOP3.LUT R10, R11, R9, R10, 0x96, !PT ;  /* 0x000000090b0a7212 */ /* 0x000fe400078e960a */
[----:B------:R-:W-:Y:S02]  /*1000*/  LOP3.LUT R3, R16, R18, R19, 0xb8, !PT ;  /* 0x0000001210037212 */ /* 0x000fe400078eb813 */
[----:B------:R-:W-:Y:S02]  /*1010*/  LOP3.LUT R26, R24, R25, R27, 0xe8, !PT ;  /* 0x00000019181a7212 */ /* 0x000fe400078ee81b */
[----:B------:R-:W-:Y:S02]  /*1020*/  IADD3 R3, PT, PT, R10, R3, R17 ;  /* 0x000000030a037210 */ /* 0x000fe40007ffe011 */
[----:B------:R-:W-:-:S02]  /*1030*/  IADD3 R26, PT, PT, R5, R4, R26 ;  /* 0x00000004051a7210 */ /* 0x000fc40007ffe01a */
[----:B0-----:R-:W-:Y:S02]  /*1040*/  IADD3 R6, PT, PT, R6, UR6, R3 ;  /* 0x0000000606067c10 */ /* 0x001fe4000fffe003 */
[C-C-:B------:R-:W-:Y:S02]  /*1050*/  SHF.L.W.U32.HI R3, R26.reuse, 0x1e, R26.reuse ;  /* 0x0000001e1a037819 */ /* 0x140fe40000010e1a */
[--C-:B------:R-:W-:Y:S01]  /*1060*/  SHF.L.W.U32.HI R4, R26, 0x13, R26.reuse ;  /* 0x000000131a047819 */ /* 0x100fe20000010e1a */
[----:B------:R-:W-:Y:S01]  /*1070*/  IMAD.IADD R17, R6, 0x1, R25 ;  /* 0x0000000106117824 */ /* 0x000fe200078e0219 */
[--C-:B------:R-:W-:Y:S02]  /*1080*/  SHF.L.W.U32.HI R5, R26, 0xa, R26.reuse ;  /* 0x0000000a1a057819 */ /* 0x100fe40000010e1a */
[----:B------:R-:W-:Y:S02]  /*1090*/  LOP3.LUT R25, R27, R24, R26, 0xe8, !PT ;  /* 0x000000181b197212 */ /* 0x000fe400078ee81a */
[----:B------:R-:W-:-:S02]  /*10a0*/  LOP3.LUT R3, R5, R3, R4, 0x96, !PT ;  /* 0x0000000305037212 */ /* 0x000fc400078e9604 */
[C-C-:B------:R-:W-:Y:S02]  /*10b0*/  SHF.L.W.U32.HI R4, R17.reuse, 0x1a, R17.reuse ;  /* 0x0000001a11047819 */ /* 0x140fe40000010e11 */
[C-C-:B------:R-:W-:Y:S02]  /*10c0*/  SHF.L.W.U32.HI R5, R17.reuse, 0x15, R17.reuse ;  /* 0x0000001511057819 */ /* 0x140fe40000010e11 */
[----:B------:R-:W-:Y:S02]  /*10d0*/  SHF.L.W.U32.HI R8, R17, 0x7, R17 ;  /* 0x0000000711087819 */ /* 0x000fe40000010e11 */
[----:B------:R-:W-:Y:S02]  /*10e0*/  IADD3 R25, PT, PT, R6, R3, R25 ;  /* 0x0000000306197210 */ /* 0x000fe40007ffe019 */
[----:B------:R-:W-:Y:S02]  /*10f0*/  LOP3.LUT R3, R19, R17, R18, 0xb8, !PT ;  /* 0x0000001113037212 */ /* 0x000fe400078eb812 */
[----:B------:R-:W-:-:S02]  /*1100*/  LOP3.LUT R5, R8, R4, R5, 0x96, !PT ;  /* 0x0000000408057212 */ /* 0x000fc400078e9605 */
[--C-:B------:R-:W-:Y:S02]  /*1110*/  SHF.L.W.U32.HI R4, R25, 0x1e, R25.reuse ;  /* 0x0000001e19047819 */ /* 0x100fe40000010e19 */
[----:B------:R-:W-:Y:S02]  /*1120*/  IADD3 R16, PT, PT, R5, R3, R16 ;  /* 0x0000000305107210 */ /* 0x000fe40007ffe010 */
[C-C-:B------:R-:W-:Y:S02]  /*1130*/  SHF.L.W.U32.HI R9, R25.reuse, 0x13, R25.reuse ;  /* 0x0000001319097819 */ /* 0x140fe40000010e19 */
[----:B------:R-:W-:Y:S02]  /*1140*/  SHF.L.W.U32.HI R6, R25, 0xa, R25 ;  /* 0x0000000a19067819 */ /* 0x000fe40000010e19 */
[----:B------:R-:W-:Y:S02]  /*1150*/  IADD3 R7, PT, PT, R7, UR7, R16 ;  /* 0x0000000707077c10 */ /* 0x000fe4000fffe010 */
[----:B------:R-:W-:-:S02]  /*1160*/  LOP3.LUT R4, R6, R4, R9, 0x96, !PT ;  /* 0x0000000406047212 */ /* 0x000fc400078e9609 */
[----:B------:R-:W-:Y:S01]  /*1170*/  LOP3.LUT R3, R26, R27, R25, 0xe8, !PT ;  /* 0x0000001b1a037212 */ /* 0x000fe200078ee819 */
[----:B------:R-:W-:-:S03]  /*1180*/  IMAD.IADD R16, R7, 0x1, R24 ;  /* 0x0000000107107824 */ /* 0x000fc600078e0218 */
[----:B------:R-:W-:Y:S01]  /*1190*/  IADD3 R24, PT, PT, R7, R4, R3 ;  /* 0x0000000407187210 */ /* 0x000fe20007ffe003 */
[----:B------:R-:W-:Y:S06]  /*11a0*/  BRA.U UP0, `(.L_x_1) ;  /* 0xfffffffd00007547 */ /* 0x000fec000b83ffff */
[----:B------:R-:W-:Y:S01]  /*11b0*/  MOV R8, 0x0 ;  /* 0x0000000000087802 */ /* 0x000fe20000000f00 */
[----:B------:R-:W0:Y:S01]  /*11c0*/  LDCU.64 UR6, c[0x4][0x8] ;  /* 0x01000100ff0677ac */ /* 0x000e220008000a00 */
[----:B-1----:R-:W-:Y:S02]  /*11d0*/  IADD3 R2, P0, P1, R1, 0x100, R2 ;  /* 0x0000010001027810 */ /* 0x002fe4000791e002 */
[----:B------:R-:W-:Y:S01]  /*11e0*/  CS2R R6, SRZ ;  /* 0x0000000000067805 */ /* 0x000fe2000001ff00 */
[----:B------:R-:W-:Y:S01]  /*11f0*/  VIADD R24, R24, 0x6a09e667 ;  /* 0x6a09e66718187836 */ /* 0x000fe20000000000 */
[----:B------:R-:W1:Y:S01]  /*1200*/  LDC.64 R8, c[0x4][R8] ;  /* 0x0100000008087b82 */ /* 0x000e620000000a00 */
[----:B------:R-:W-:Y:S01]  /*1210*/  VIADD R25, R25, 0xbb67ae85 ;  /* 0xbb67ae8519197836 */ /* 0x000fe20000000000 */
[----:B------:R-:W-:Y:S01]  /*1220*/  IADD3.X R22, PT, PT, RZ, UR5, RZ, P0, P1 ;  /* 0x00000005ff167c10 */ /* 0x000fe200087e24ff */
[----:B------:R-:W-:Y:S02]  /*1230*/  VIADD R26, R26, 0x3c6ef372 ;  /* 0x3c6ef3721a1a7836 */ /* 0x000fe40000000000 */
[----:B------:R-:W-:-:S02]  /*1240*/  VIADD R27, R27, 0xa54ff53a ;  /* 0xa54ff53a1b1b7836 */ /* 0x000fc40000000000 */
[----:B------:R-:W-:Y:S02]  /*1250*/  VIADD R16, R16, 0x510e527f ;  /* 0x510e527f10107836 */ /* 0x000fe40000000000 */
[----:B------:R-:W-:Y:S02]  /*1260*/  VIADD R17, R17, 0x9b05688c ;  /* 0x9b05688c11117836 */ /* 0x000fe40000000000 */
[----:B------:R-:W-:Y:S02]  /*1270*/  VIADD R18, R18, 0x1f83d9ab ;  /* 0x1f83d9ab12127836 */ /* 0x000fe40000000000 */
[----:B0-----:R-:W-:Y:S02]  /*1280*/  IMAD.U32 R4, RZ, RZ, UR6 ;  /* 0x00000006ff047e24 */ /* 0x001fe4000f8e00ff */
[----:B------:R-:W-:Y:S02]  /*1290*/  IMAD.U32 R5, RZ, RZ, UR7 ;  /* 0x00000007ff057e24 */ /* 0x000fe4000f8e00ff */
[----:B------:R-:W-:-:S07]  /*12a0*/  VIADD R19, R19, 0x5be0cd19 ;  /* 0x5be0cd1913137836 */ /* 0x000fce0000000000 */
[----:B------:R-:W-:-:S07]  /*12b0*/  LEPC R20, `(.L_x_2) ;  /* 0x000000001014794e */ /* 0x000fce0000000000 */
[----:B-1----:R-:W-:Y:S05]  /*12c0*/  CALL.ABS.NOINC R8 ;  /* 0x0000000008007343 */ /* 0x002fea0003c00000 */
.L_x_2:
[----:B------:R-:W-:Y:S01]  /*12d0*/  MOV R23, 0x0 ;  /* 0x0000000000177802 */ /* 0x000fe20000000f00 */
[----:B------:R0:W-:Y:S01]  /*12e0*/  STL.128 [R1+0x100], R24 ;  /* 0x0001001801007387 */ /* 0x0001e20000100c00 */
[----:B------:R-:W1:Y:S01]  /*12f0*/  LDCU.64 UR4, c[0x4][0x10] ;  /* 0x01000200ff0477ac */ /* 0x000e620008000a00 */
[----:B------:R-:W-:Y:S01]  /*1300*/  IMAD.MOV.U32 R6, RZ, RZ, R2 ;  /* 0x000000ffff067224 */ /* 0x000fe200078e0002 */
[----:B------:R0:W2:Y:S01]  /*1310*/  LDC.64 R8, c[0x4][R23] ;  /* 0x0100000017087b82 */ /* 0x0000a20000000a00 */
[----:B------:R0:W-:Y:S01]  /*1320*/  STL.128 [R1+0x110], R16 ;  /* 0x0001101001007387 */ /* 0x0001e20000100c00 */
[----:B------:R-:W-:Y:S02]  /*1330*/  IMAD.MOV.U32 R7, RZ, RZ, R22 ;  /* 0x000000ffff077224 */ /* 0x000fe400078e0016 */
[----:B-1----:R-:W-:Y:S02]  /*1340*/  IMAD.U32 R4, RZ, RZ, UR4 ;  /* 0x00000004ff047e24 */ /* 0x002fe4000f8e00ff */
[----:B0-----:R-:W-:-:S07]  /*1350*/  IMAD.U32 R5, RZ, RZ, UR5 ;  /* 0x00000005ff057e24 */ /* 0x001fce000f8e00ff */
[----:B------:R-:W-:-:S07]  /*1360*/  LEPC R20, `(.L_x_3) ;  /* 0x000000001014794e */ /* 0x000fce0000000000 */
[----:B--2---:R-:W-:Y:S05]  /*1370*/  CALL.ABS.NOINC R8 ;  /* 0x0000000008007343 */ /* 0x004fea0003c00000 */
.L_x_3:
[----:B------:R0:W1:Y:S01]  /*1380*/  LDC.64 R2, c[0x4][R23] ;  /* 0x0100000017027b82 */ /* 0x0000620000000a00 */
[----:B------:R-:W2:Y:S01]  /*1390*/  LDCU.64 UR4, c[0x4][0x18] ;  /* 0x01000300ff0477ac */ /* 0x000ea20008000a00 */
[----:B------:R-:W-:Y:S01]  /*13a0*/  CS2R R6, SRZ ;  /* 0x0000000000067805 */ /* 0x000fe2000001ff00 */
[----:B--2---:R-:W-:Y:S02]  /*13b0*/  IMAD.U32 R4, RZ, RZ, UR4 ;  /* 0x00000004ff047e24 */ /* 0x004fe4000f8e00ff */
[----:B0-----:R-:W-:-:S07]  /*13c0*/  IMAD.U32 R5, RZ, RZ, UR5 ;  /* 0x00000005ff057e24 */ /* 0x001fce000f8e00ff */
[----:B------:R-:W-:-:S07]  /*13d0*/  LEPC R20, `(.L_x_4) ;  /* 0x000000001014794e */ /* 0x000fce0000000000 */
[----:B-1----:R-:W-:Y:S05]  /*13e0*/  CALL.ABS.NOINC R2 ;  /* 0x0000000002007343 */ /* 0x002fea0003c00000 */
.L_x_4:
[----:B------:R0:W1:Y:S01]  /*13f0*/  LDC.64 R2, c[0x4][R23] ;  /* 0x0100000017027b82 */ /* 0x0000620000000a00 */
[----:B------:R-:W2:Y:S01]  /*1400*/  LDCU.64 UR4, c[0x4][0x20] ;  /* 0x01000400ff0477ac */ /* 0x000ea20008000a00 */
[----:B------:R-:W-:Y:S01]  /*1410*/  CS2R R6, SRZ ;  /* 0x0000000000067805 */ /* 0x000fe2000001ff00 */
[----:B--2---:R-:W-:Y:S02]  /*1420*/  IMAD.U32 R4, RZ, RZ, UR4 ;  /* 0x00000004ff047e24 */ /* 0x004fe4000f8e00ff */
[----:B0-----:R-:W-:-:S07]  /*1430*/  IMAD.U32 R5, RZ, RZ, UR5 ;  /* 0x00000005ff057e24 */ /* 0x001fce000f8e00ff */
[----:B------:R-:W-:-:S07]  /*1440*/  LEPC R20, `(.L_x_5) ;  /* 0x000000001014794e */ /* 0x000fce0000000000 */
[----:B-1----:R-:W-:Y:S05]  /*1450*/  CALL.ABS.NOINC R2 ;  /* 0x0000000002007343 */ /* 0x002fea0003c00000 */
.L_x_5:
[----:B------:R-:W-:Y:S05]  /*1460*/  EXIT ;  /* 0x000000000000794d */ /* 0x000fea0003800000 */
.L_x_6:
[----:B------:R-:W-:-:S00]  /*1470*/  BRA `(.L_x_6) ;  /* 0xfffffffc00fc7947 */ /* 0x000fc0000383ffff */
[----:B------:R-:W-:-:S00]  /*1480*/  NOP ;  /* 0x0000000000007918 */ /* 0x000fc00000000000 */
[----:B------:R-:W-:-:S00]  /*1490*/  NOP ;  /* 0x0000000000007918 */ /* 0x000fc00000000000 */
[----:B------:R-:W-:-:S00]  /*14a0*/  NOP ;  /* 0x0000000000007918 */ /* 0x000fc00000000000 */
[----:B------:R-:W-:-:S00]  /*14b0*/  NOP ;  /* 0x0000000000007918 */ /* 0x000fc00000000000 */
[----:B------:R-:W-:-:S00]  /*14c0*/  NOP ;  /* 0x0000000000007918 */ /* 0x000fc00000000000 */
[----:B------:R-:W-:-:S00]  /*14d0*/  NOP ;  /* 0x0000000000007918 */ /* 0x000fc00000000000 */
[----:B------:R-:W-:-:S00]  /*14e0*/  NOP ;  /* 0x0000000000007918 */ /* 0x000fc00000000000 */
[----:B------:R-:W-:-:S00]  /*14f0*/  NOP ;  /* 0x0000000000007918 */ /* 0x000fc00000000000 */
.L_x_7:


//--------------------- .nv.global.init           --------------------------
	.section	.nv.global.init,"aw",@progbits
.nv.global.init:
	.type		$str$2,@object
	.size		$str$2,($str - $str$2)
$str$2:
        /*0000*/ 	.byte	0x0a, 0x45, 0x78, 0x70, 0x65, 0x63, 0x74, 0x65, 0x64, 0x3a, 0x0a, 0x00
	.type		$str,@object
	.size		$str,($str$1 - $str)
$str:
        /*000c*/ 	.byte	0x53, 0x48, 0x41, 0x2d, 0x32, 0x35, 0x36, 0x28, 0x27, 0x61, 0x27, 0x29, 0x20, 0x72, 0x65, 0x73
        /*001c*/ 	.byte	0x75, 0x6c, 0x74, 0x3a, 0x0a, 0x00
	.type		$str$1,@object
	.size		$str$1,($str$3 - $str$1)
$str$1:
        /*0022*/ 	.byte	0x25, 0x30, 0x38, 0x78, 0x20, 0x25, 0x30, 0x38, 0x78, 0x20, 0x25, 0x30, 0x38, 0x78, 0x20, 0x25
        /*0032*/ 	.byte	0x30, 0x38, 0x78, 0x20, 0x25, 0x30, 0x38, 0x78, 0x20, 0x25, 0x30, 0x38, 0x78, 0x20, 0x25, 0x30
        /*0042*/ 	.byte	0x38, 0x78, 0x20, 0x25, 0x30, 0x38, 0x78, 0x0a, 0x00
	.type		$str$3,@object
	.size		$str$3,(.L_4 - $str$3)
$str$3:
        /*004b*/ 	.byte	0x63, 0x61, 0x39, 0x37, 0x38, 0x31, 0x31, 0x32, 0x20, 0x63, 0x61, 0x31, 0x62, 0x62, 0x64, 0x63
        /*005b*/ 	.byte	0x61, 0x20, 0x66, 0x61, 0x63, 0x32, 0x33, 0x31, 0x62, 0x33, 0x20, 0x39, 0x61, 0x32, 0x33, 0x64
        /*006b*/ 	.byte	0x63, 0x34, 0x64, 0x20, 0x61, 0x37, 0x38, 0x36, 0x65, 0x66, 0x66, 0x38, 0x20, 0x31, 0x34, 0x37
        /*007b*/ 	.byte	0x63, 0x34, 0x65, 0x37, 0x32, 0x20, 0x62, 0x39, 0x38, 0x30, 0x37, 0x37, 0x38, 0x35, 0x20, 0x61
        /*008b*/ 	.byte	0x66, 0x65, 0x65, 0x34, 0x38, 0x62, 0x62, 0x0a, 0x00
.L_4:


//--------------------- .nv.shared.reserved.0     --------------------------
	.section	.nv.shared.reserved.0,"aw",@nobits
	.weak		__nv_reservedSMEM_offset_0_alias
	.size		__nv_reservedSMEM_offset_0_alias, 0, 64
	.other		__nv_reservedSMEM_offset_0_alias,@"STO_CUDA_RESERVED_SHARED STV_DEFAULT"
__nv_reservedSMEM_offset_0_alias:
	.zero		0
	.zero		64


//--------------------- .nv.constant0._Z11test_sha256v --------------------------
	.section	.nv.constant0._Z11test_sha256v,"a",@progbits
	.sectionflags	@""
	.align	4
.nv.constant0._Z11test_sha256v:
	.zero		896


//--------------------- SYMBOLS --------------------------

	.type		.nv.reservedSmem.offset0,@object
	.size		.nv.reservedSmem.offset0,0x4
	.type		vprintf,@function
